	.headerflags	@"EF_CUDA_TEXMODE_UNIFIED EF_CUDA_64BIT_ADDRESS EF_CUDA_ACCELERATORS EF_CUDA_SM90 EF_CUDA_VIRTUAL_SM(EF_CUDA_SM90)"
	.elftype	@"ET_EXEC"


//--------------------- .nv.info                  --------------------------
	.section	.nv.info,"",@"SHT_CUDA_INFO"
	.align	4


	//----- nvinfo : EIATTR_REGCOUNT
	.align		4
        /*0000*/ 	.byte	0x04, 0x2f
        /*0002*/ 	.short	(.L_1 - .L_0)
	.align		4
.L_0:
        /*0004*/ 	.word	index@(triton_poi_fused_cat_11)
        /*0008*/ 	.word	0x00000016


	//----- nvinfo : EIATTR_MIN_STACK_SIZE
	.align		4
.L_1:
        /*000c*/ 	.byte	0x04, 0x12
        /*000e*/ 	.short	(.L_3 - .L_2)
	.align		4
.L_2:
        /*0010*/ 	.word	index@(triton_poi_fused_cat_11)
        /*0014*/ 	.word	0x00000000


	//----- nvinfo : EIATTR_FRAME_SIZE
	.align		4
.L_3:
        /*0018*/ 	.byte	0x04, 0x11
        /*001a*/ 	.short	(.L_5 - .L_4)
	.align		4
.L_4:
        /*001c*/ 	.word	index@(triton_poi_fused_cat_11)
        /*0020*/ 	.word	0x00000000


	//----- nvinfo : EIATTR_MIN_STACK_SIZE
	.align		4
.L_5:
        /*0024*/ 	.byte	0x04, 0x12
        /*0026*/ 	.short	(.L_7 - .L_6)
	.align		4
.L_6:
        /*0028*/ 	.word	index@(triton_poi_fused_cat_11)
        /*002c*/ 	.word	0x00000000
.L_7:


//--------------------- .nv.info.triton_poi_fused_cat_11 --------------------------
	.section	.nv.info.triton_poi_fused_cat_11,"",@"SHT_CUDA_INFO"
	.sectionflags	@""
	.align	4


	//----- nvinfo : EIATTR_CUDA_API_VERSION
	.align		4
        /*0000*/ 	.byte	0x04, 0x37
        /*0002*/ 	.short	(.L_9 - .L_8)
.L_8:
        /*0004*/ 	.word	0x0000007c


	//----- nvinfo : EIATTR_KPARAM_INFO
	.align		4
.L_9:
        /*0008*/ 	.byte	0x04, 0x17
        /*000a*/ 	.short	(.L_11 - .L_10)
.L_10:
        /*000c*/ 	.word	0x00000000
        /*0010*/ 	.short	0x0005
        /*0012*/ 	.short	0x0028
        /*0014*/ 	.byte	0x00, 0xf0, 0x11, 0x00


	//----- nvinfo : EIATTR_KPARAM_INFO
	.align		4
.L_11:
        /*0018*/ 	.byte	0x04, 0x17
        /*001a*/ 	.short	(.L_13 - .L_12)
.L_12:
        /*001c*/ 	.word	0x00000000
        /*0020*/ 	.short	0x0004
        /*0022*/ 	.short	0x0020
        /*0024*/ 	.byte	0x00, 0xf4, 0x21, 0x00


	//----- nvinfo : EIATTR_KPARAM_INFO
	.align		4
.L_13:
        /*0028*/ 	.byte	0x04, 0x17
        /*002a*/ 	.short	(.L_15 - .L_14)
.L_14:
        /*002c*/ 	.word	0x00000000
        /*0030*/ 	.short	0x0003
        /*0032*/ 	.short	0x0018
        /*0034*/ 	.byte	0x00, 0xf4, 0x21, 0x00


	//----- nvinfo : EIATTR_KPARAM_INFO
	.align		4
.L_15:
        /*0038*/ 	.byte	0x04, 0x17
        /*003a*/ 	.short	(.L_17 - .L_16)
.L_16:
        /*003c*/ 	.word	0x00000000
        /*0040*/ 	.short	0x0002
        /*0042*/ 	.short	0x0010
        /*0044*/ 	.byte	0x00, 0xf4, 0x21, 0x00


	//----- nvinfo : EIATTR_KPARAM_INFO
	.align		4
.L_17:
        /*0048*/ 	.byte	0x04, 0x17
        /*004a*/ 	.short	(.L_19 - .L_18)
.L_18:
        /*004c*/ 	.word	0x00000000
        /*0050*/ 	.short	0x0001
        /*0052*/ 	.short	0x0008
        /*0054*/ 	.byte	0x00, 0xf4, 0x21, 0x00


	//----- nvinfo : EIATTR_KPARAM_INFO
	.align		4
.L_19:
        /*0058*/ 	.byte	0x04, 0x17
        /*005a*/ 	.short	(.L_21 - .L_20)
.L_20:
        /*005c*/ 	.word	0x00000000
        /*0060*/ 	.short	0x0000
        /*0062*/ 	.short	0x0000
        /*0064*/ 	.byte	0x00, 0xf4, 0x21, 0x00


	//----- nvinfo : EIATTR_SPARSE_MMA_MASK
	.align		4
.L_21:
        /*0068*/ 	.byte	0x03, 0x50
        /*006a*/ 	.short	0x0000


	//----- nvinfo : EIATTR_MAXREG_COUNT
	.align		4
        /*006c*/ 	.byte	0x03, 0x1b
        /*006e*/ 	.short	0x00ff


	//----- nvinfo : EIATTR_EXIT_INSTR_OFFSETS
	.align		4
        /*0070*/ 	.byte	0x04, 0x1c
        /*0072*/ 	.short	(.L_23 - .L_22)


	//   ....[0]....
.L_22:
        /*0074*/ 	.word	0x000004c0


	//   ....[1]....
        /*0078*/ 	.word	0x000004e0


	//----- nvinfo : EIATTR_REQNTID
	.align		4
.L_23:
        /*007c*/ 	.byte	0x04, 0x10
        /*007e*/ 	.short	(.L_25 - .L_24)
.L_24:
        /*0080*/ 	.word	0x00000080
        /*0084*/ 	.word	0x00000001
        /*0088*/ 	.word	0x00000001


	//----- nvinfo : EIATTR_CBANK_PARAM_SIZE
	.align		4
.L_25:
        /*008c*/ 	.byte	0x03, 0x19
        /*008e*/ 	.short	0x002c


	//----- nvinfo : EIATTR_PARAM_CBANK
	.align		4
        /*0090*/ 	.byte	0x04, 0x0a
        /*0092*/ 	.short	(.L_27 - .L_26)
	.align		4
.L_26:
        /*0094*/ 	.word	index@(.nv.constant0.triton_poi_fused_cat_11)
        /*0098*/ 	.short	0x0210
        /*009a*/ 	.short	0x002c


	//----- nvinfo : EIATTR_SW_WAR
	.align		4
.L_27:
        /*009c*/ 	.byte	0x04, 0x36
        /*009e*/ 	.short	(.L_29 - .L_28)
.L_28:
        /*00a0*/ 	.word	0x00000008
.L_29:


//--------------------- .nv.callgraph             --------------------------
	.section	.nv.callgraph,"",@"SHT_CUDA_CALLGRAPH"
	.align	4
	.sectionentsize	8
	.align		4
        /*0000*/ 	.word	0x00000000
	.align		4
        /*0004*/ 	.word	0xffffffff
	.align		4
        /*0008*/ 	.word	0x00000000
	.align		4
        /*000c*/ 	.word	0xfffffffe
	.align		4
        /*0010*/ 	.word	0x00000000
	.align		4
        /*0014*/ 	.word	0xfffffffd
	.align		4
        /*0018*/ 	.word	0x00000000
	.align		4
        /*001c*/ 	.word	0xfffffffc


//--------------------- .text.triton_poi_fused_cat_11 --------------------------
	.section	.text.triton_poi_fused_cat_11,"ax",@progbits
	.align	128
        .global         triton_poi_fused_cat_11
        .type           triton_poi_fused_cat_11,@function
        .size           triton_poi_fused_cat_11,(.L_x_1 - triton_poi_fused_cat_11)
        .other          triton_poi_fused_cat_11,@"STO_CUDA_ENTRY STV_DEFAULT"
triton_poi_fused_cat_11:
.text.triton_poi_fused_cat_11:
[----:B------:R-:W0:Y:S02]  /*0000*/  LDC R1, c[0x0][0x28] ;  /* 0x00000a00ff017b82 */ /* 0x000e240000000800 */
[----:B------:R-:W1:Y:S01]  /*0010*/  S2R R0, SR_TID.X ;  /* 0x0000000000007919 */ /* 0x000e620000002100 */
[----:B------:R-:W-:Y:S01]  /*0020*/  ULDC.64 UR4, c[0x0][0x218] ;  /* 0x0000860000047ab9 */ /* 0x000fe20000000a00 */
[----:B------:R-:W-:Y:S01]  /*0030*/  ULDC.64 UR6, c[0x0][0x228] ;  /* 0x00008a0000067ab9 */ /* 0x000fe20000000a00 */
[----:B------:R-:W2:Y:S01]  /*0040*/  S2R R3, SR_CTAID.X ;  /* 0x0000000000037919 */ /* 0x000ea20000002500 */
[----:B-1----:R-:W-:Y:S02]  /*0050*/  LOP3.LUT R0, R0, 0x7f, RZ, 0xc0, !PT ;  /* 0x0000007f00007812 */ /* 0x002fe400078ec0ff */
[----:B--2---:R-:W-:-:S03]  /*0060*/  SHF.R.S32.HI R2, RZ, 0x18, R3 ;  /* 0x00000018ff027819 */ /* 0x004fc60000011403 */
[----:B------:R-:W-:Y:S01]  /*0070*/  IMAD R0, R3, 0x80, R0 ;  /* 0x0000008003007824 */ /* 0x000fe200078e0200 */
[----:B------:R-:W-:-:S04]  /*0080*/  SGXT R3, R2, 0x1 ;  /* 0x000000010203781a */ /* 0x000fc80000000200 */
[----:B------:R-:W-:Y:S02]  /*0090*/  ISETP.GE.AND P3, PT, R0, 0x100, PT ;  /* 0x000001000000780c */ /* 0x000fe40003f66270 */
[CC--:B------:R-:W-:Y:S02]  /*00a0*/  LEA.HI R2, R3.reuse, R0.reuse, RZ, 0x2 ;  /* 0x0000000003027211 */ /* 0x0c0fe400078f10ff */
[----:B------:R-:W-:Y:S02]  /*00b0*/  LEA.HI R5, R3, R0, RZ, 0x4 ;  /* 0x0000000003057211 */ /* 0x000fe400078f20ff */
[----:B------:R-:W-:Y:S02]  /*00c0*/  SHF.R.S32.HI R4, RZ, 0x2, R2 ;  /* 0x00000002ff047819 */ /* 0x000fe40000011402 */
[----:B------:R-:W-:Y:S02]  /*00d0*/  SHF.R.S32.HI R5, RZ, 0x4, R5 ;  /* 0x00000004ff057819 */ /* 0x000fe40000011405 */
[----:B------:R-:W-:-:S02]  /*00e0*/  LEA.HI R7, R4, R4, RZ, 0x2 ;  /* 0x0000000404077211 */ /* 0x000fc400078f10ff */
[----:B------:R-:W-:Y:S02]  /*00f0*/  LEA.HI R3, R3, R0, RZ, 0x6 ;  /* 0x0000000003037211 */ /* 0x000fe400078f30ff */
[----:B------:R-:W-:Y:S02]  /*0100*/  LEA.HI R6, R5, R5, RZ, 0x2 ;  /* 0x0000000505067211 */ /* 0x000fe400078f10ff */
[----:B------:R-:W-:Y:S02]  /*0110*/  LOP3.LUT R9, R7, 0xfffffffc, RZ, 0xc0, !PT ;  /* 0xfffffffc07097812 */ /* 0x000fe400078ec0ff */
[----:B------:R-:W-:Y:S02]  /*0120*/  SHF.R.S32.HI R3, RZ, 0x6, R3 ;  /* 0x00000006ff037819 */ /* 0x000fe40000011403 */
[----:B------:R-:W-:Y:S01]  /*0130*/  LOP3.LUT R7, R2, 0xfffffffc, RZ, 0xc0, !PT ;  /* 0xfffffffc02077812 */ /* 0x000fe200078ec0ff */
[----:B------:R-:W-:Y:S01]  /*0140*/  IMAD.IADD R2, R4, 0x1, -R9 ;  /* 0x0000000104027824 */ /* 0x000fe200078e0a09 */
[----:B------:R-:W-:Y:S01]  /*0150*/  LOP3.LUT R6, R6, 0xfffffffc, RZ, 0xc0, !PT ;  /* 0xfffffffc06067812 */ /* 0x000fe200078ec0ff */
[----:B------:R-:W-:-:S02]  /*0160*/  IMAD.SHL.U32 R8, R3, 0x10, RZ ;  /* 0x0000001003087824 */ /* 0x000fc400078e00ff */
[----:B------:R-:W-:Y:S02]  /*0170*/  IMAD.IADD R3, R0, 0x1, -R7 ;  /* 0x0000000100037824 */ /* 0x000fe400078e0a07 */
[----:B------:R-:W-:Y:S01]  /*0180*/  IMAD.IADD R6, R5, 0x1, -R6 ;  /* 0x0000000105067824 */ /* 0x000fe200078e0a06 */
[----:B------:R-:W-:Y:S01]  /*0190*/  SHF.R.S32.HI R13, RZ, 0x1f, R8 ;  /* 0x0000001fff0d7819 */ /* 0x000fe20000011408 */
[----:B------:R-:W-:Y:S01]  /*01a0*/  IMAD.SHL.U32 R7, R2, 0x8, RZ ;  /* 0x0000000802077824 */ /* 0x000fe200078e00ff */
[----:B------:R-:W1:Y:S01]  /*01b0*/  LDC.64 R4, c[0x0][0x210] ;  /* 0x00008400ff047b82 */ /* 0x000e620000000a00 */
[----:B------:R-:W-:Y:S02]  /*01c0*/  IMAD R6, R3, 0x4, R6 ;  /* 0x0000000403067824 */ /* 0x000fe400078e0206 */
[----:B------:R-:W-:Y:S02]  /*01d0*/  IMAD.IADD R9, R7, 0x1, R8 ;  /* 0x0000000107097824 */ /* 0x000fe400078e0208 */
[C---:B------:R-:W-:Y:S01]  /*01e0*/  VIADD R10, R6.reuse, 0xfffffff8 ;  /* 0xfffffff8060a7836 */ /* 0x040fe20000000000 */
[----:B------:R-:W-:Y:S01]  /*01f0*/  SHF.R.S32.HI R12, RZ, 0x1f, R6 ;  /* 0x0000001fff0c7819 */ /* 0x000fe20000011406 */
[----:B------:R-:W-:Y:S01]  /*0200*/  IMAD.IADD R11, R6, 0x1, R9 ;  /* 0x00000001060b7824 */ /* 0x000fe200078e0209 */
[----:B------:R-:W-:-:S02]  /*0210*/  IADD3 R14, P0, R6, R9, RZ ;  /* 0x00000009060e7210 */ /* 0x000fc40007f1e0ff */
[--C-:B------:R-:W-:Y:S02]  /*0220*/  IADD3 R15, P2, P4, R10, R7, R8.reuse ;  /* 0x000000070a0f7210 */ /* 0x100fe40007c5e008 */
[----:B------:R-:W-:Y:S01]  /*0230*/  LEA.HI.X.SX32 R19, R9, R12, 0x1, P0 ;  /* 0x0000000c09137211 */ /* 0x000fe200000f0eff */
[----:B------:R-:W-:Y:S01]  /*0240*/  IMAD.IADD R12, R6, 0x1, R8 ;  /* 0x00000001060c7824 */ /* 0x000fe200078e0208 */
[----:B------:R-:W-:Y:S02]  /*0250*/  SHF.R.S32.HI R9, RZ, 0x1f, R7 ;  /* 0x0000001fff097819 */ /* 0x000fe40000011407 */
[----:B------:R-:W-:Y:S02]  /*0260*/  SHF.R.S32.HI R10, RZ, 0x1f, R10 ;  /* 0x0000001fff0a7819 */ /* 0x000fe4000001140a */
[----:B------:R-:W-:Y:S02]  /*0270*/  IADD3 R17, P1, R7, R12, RZ ;  /* 0x0000000c07117210 */ /* 0x000fe40007f3e0ff */
[----:B------:R-:W-:-:S02]  /*0280*/  LEA R6, P0, R14, UR4, 0x2 ;  /* 0x000000040e067c11 */ /* 0x000fc4000f8010ff */
[-C--:B------:R-:W-:Y:S02]  /*0290*/  IADD3.X R16, R10, R9.reuse, R13, P2, P4 ;  /* 0x000000090a107210 */ /* 0x080fe400017e840d */
[----:B------:R-:W-:Y:S01]  /*02a0*/  ISETP.GT.AND P2, PT, R2, 0x1, PT ;  /* 0x000000010200780c */ /* 0x000fe20003f44270 */
[----:B-1----:R-:W-:Y:S01]  /*02b0*/  IMAD.WIDE R10, R11, 0x4, R4 ;  /* 0x000000040b0a7825 */ /* 0x002fe200078e0204 */
[----:B------:R-:W-:Y:S02]  /*02c0*/  LEA.HI.X.SX32 R12, R12, R9, 0x1, P1 ;  /* 0x000000090c0c7211 */ /* 0x000fe400008f0eff */
[C---:B------:R-:W-:Y:S02]  /*02d0*/  ISETP.LT.AND P1, PT, R3.reuse, 0x2, !P3 ;  /* 0x000000020300780c */ /* 0x040fe40005f21270 */
[----:B------:R-:W-:Y:S01]  /*02e0*/  LEA.HI.X R7, R14, UR5, R19, 0x2, P0 ;  /* 0x000000050e077c11 */ /* 0x000fe200080f1413 */
[----:B------:R-:W-:Y:S01]  /*02f0*/  ULDC.64 UR4, c[0x0][0x220] ;  /* 0x0000880000047ab9 */ /* 0x000fe20000000a00 */
[----:B------:R-:W-:Y:S01]  /*0300*/  ISETP.LT.AND P0, PT, R2, 0x2, !P3 ;  /* 0x000000020200780c */ /* 0x000fe20005f01270 */
[----:B------:R-:W-:Y:S01]  /*0310*/  IMAD.MOV.U32 R14, RZ, RZ, RZ ;  /* 0x000000ffff0e7224 */ /* 0x000fe200078e00ff */
[----:B------:R-:W-:-:S02]  /*0320*/  ISETP.GT.AND P2, PT, R3, 0x1, P2 ;  /* 0x000000010300780c */ /* 0x000fc40001744270 */
[C---:B------:R-:W-:Y:S02]  /*0330*/  ISETP.LT.AND P4, PT, R2.reuse, 0x2, P1 ;  /* 0x000000020200780c */ /* 0x040fe40000f81270 */
[----:B------:R-:W-:Y:S02]  /*0340*/  ISETP.GT.AND P1, PT, R2, 0x1, P1 ;  /* 0x000000010200780c */ /* 0x000fe40000f24270 */
[----:B------:R-:W-:Y:S02]  /*0350*/  ISETP.GT.AND P0, PT, R3, 0x1, P0 ;  /* 0x000000010300780c */ /* 0x000fe40000704270 */
[----:B------:R-:W-:Y:S02]  /*0360*/  ISETP.LT.AND P2, PT, R0, 0x100, P2 ;  /* 0x000001000000780c */ /* 0x000fe40001741270 */
[----:B------:R-:W-:Y:S02]  /*0370*/  LEA R8, P5, R15, UR6, 0x2 ;  /* 0x000000060f087c11 */ /* 0x000fe4000f8a10ff */
[----:B------:R-:W-:-:S02]  /*0380*/  LEA R4, P6, R17, UR4, 0x2 ;  /* 0x0000000411047c11 */ /* 0x000fc4000f8c10ff */
[----:B------:R-:W-:Y:S01]  /*0390*/  LEA.HI.X R9, R15, UR7, R16, 0x2, P5 ;  /* 0x000000070f097c11 */ /* 0x000fe2000a8f1410 */
[----:B------:R-:W-:Y:S01]  /*03a0*/  IMAD.MOV.U32 R16, RZ, RZ, RZ ;  /* 0x000000ffff107224 */ /* 0x000fe200078e00ff */
[----:B------:R-:W-:Y:S01]  /*03b0*/  LEA.HI.X R5, R17, UR5, R12, 0x2, P6 ;  /* 0x0000000511057c11 */ /* 0x000fe2000b0f140c */
[----:B------:R-:W-:Y:S01]  /*03c0*/  IMAD.MOV.U32 R15, RZ, RZ, RZ ;  /* 0x000000ffff0f7224 */ /* 0x000fe200078e00ff */
[----:B------:R-:W-:Y:S01]  /*03d0*/  ULDC.64 UR4, c[0x0][0x208] ;  /* 0x0000820000047ab9 */ /* 0x000fe20000000a00 */
[----:B------:R-:W-:Y:S01]  /*03e0*/  IMAD.MOV.U32 R18, RZ, RZ, RZ ;  /* 0x000000ffff127224 */ /* 0x000fe200078e00ff */
[----:B------:R-:W2:Y:S01]  /*03f0*/  @P4 LDG.E.EL R14, desc[UR4][R10.64] ;  /* 0x000000040a0e4981 */ /* 0x000ea2000c2e1900 */
[----:B------:R-:W1:Y:S03]  /*0400*/  LDC.64 R12, c[0x0][0x230] ;  /* 0x00008c00ff0c7b82 */ /* 0x000e660000000a00 */
[----:B------:R-:W3:Y:S04]  /*0410*/  @P1 LDG.E.EL R16, desc[UR4][R4.64+-0x40] ;  /* 0xffffc00404101981 */ /* 0x000ee8000c2e1900 */
[----:B------:R-:W4:Y:S04]  /*0420*/  @P0 LDG.E.EL R15, desc[UR4][R6.64+-0x20] ;  /* 0xffffe004060f0981 */ /* 0x000f28000c2e1900 */
[----:B------:R-:W5:Y:S01]  /*0430*/  @P2 LDG.E.EL R18, desc[UR4][R8.64+-0x40] ;  /* 0xffffc00408122981 */ /* 0x000f62000c2e1900 */
[----:B------:R-:W-:-:S02]  /*0440*/  ISETP.GE.AND P5, PT, R3, 0x2, PT ;  /* 0x000000020300780c */ /* 0x000fc40003fa6270 */
[----:B--2---:R-:W-:Y:S02]  /*0450*/  SEL R14, R14, RZ, P4 ;  /* 0x000000ff0e0e7207 */ /* 0x004fe40002000000 */
[----:B---3--:R-:W-:Y:S02]  /*0460*/  SEL R17, R16, RZ, P1 ;  /* 0x000000ff10117207 */ /* 0x008fe40000800000 */
[----:B------:R-:W-:Y:S01]  /*0470*/  ISETP.GE.AND P1, PT, R2, 0x2, PT ;  /* 0x000000020200780c */ /* 0x000fe20003f26270 */
[----:B-1----:R-:W-:-:S06]  /*0480*/  IMAD.WIDE R2, R0, 0x4, R12 ;  /* 0x0000000400027825 */ /* 0x002fcc00078e020c */
[----:B----4-:R-:W-:Y:S02]  /*0490*/  @P5 SEL R14, R15, RZ, P0 ;  /* 0x000000ff0f0e5207 */ /* 0x010fe40000000000 */
[----:B-----5:R-:W-:-:S04]  /*04a0*/  @P5 SEL R17, R18, RZ, P2 ;  /* 0x000000ff12115207 */ /* 0x020fc80001000000 */
[----:B------:R-:W-:Y:S01]  /*04b0*/  SEL R17, R14, R17, !P1 ;  /* 0x000000110e117207 */ /* 0x000fe20004800000 */
[----:B------:R-:W-:Y:S06]  /*04c0*/  @P3 EXIT ;  /* 0x000000000000394d */ /* 0x000fec0003800000 */
[----:B------:R-:W-:Y:S01]  /*04d0*/  STG.E desc[UR4][R2.64], R17 ;  /* 0x0000001102007986 */ /* 0x000fe2000c101904 */
[----:B------:R-:W-:Y:S05]  /*04e0*/  EXIT ;  /* 0x000000000000794d */ /* 0x000fea0003800000 */
.L_x_0:
[----:B------:R-:W-:-:S00]  /*04f0*/  BRA `(.L_x_0) ;  /* 0xfffffffc00fc7947 */ /* 0x000fc0000383ffff */
[----:B------:R-:W-:-:S00]  /*0500*/  NOP ;  /* 0x0000000000007918 */ /* 0x000fc00000000000 */
[----:B------:R-:W-:-:S00]  /*0510*/  NOP ;  /* 0x0000000000007918 */ /* 0x000fc00000000000 */
[----:B------:R-:W-:-:S00]  /*0520*/  NOP ;  /* 0x0000000000007918 */ /* 0x000fc00000000000 */
[----:B------:R-:W-:-:S00]  /*0530*/  NOP ;  /* 0x0000000000007918 */ /* 0x000fc00000000000 */
[----:B------:R-:W-:-:S00]  /*0540*/  NOP ;  /* 0x0000000000007918 */ /* 0x000fc00000000000 */
[----:B------:R-:W-:-:S00]  /*0550*/  NOP ;  /* 0x0000000000007918 */ /* 0x000fc00000000000 */
[----:B------:R-:W-:-:S00]  /*0560*/  NOP ;  /* 0x0000000000007918 */ /* 0x000fc00000000000 */
[----:B------:R-:W-:-:S00]  /*0570*/  NOP ;  /* 0x0000000000007918 */ /* 0x000fc00000000000 */
.L_x_1:


//--------------------- .nv.constant0.triton_poi_fused_cat_11 --------------------------
	.section	.nv.constant0.triton_poi_fused_cat_11,"a",@progbits
	.sectionflags	@""
	.align	4
.nv.constant0.triton_poi_fused_cat_11:
	.zero		572
